//
// Generated by NVIDIA NVVM Compiler
//
// Compiler Build ID: CL-36424714
// Cuda compilation tools, release 13.0, V13.0.88
// Based on NVVM 20.0.0
//

.version 9.0
.target sm_100
.address_size 64

	// .globl	_Z14calculateKMeanPdS_S_S_S_S_Piii

.visible .entry _Z14calculateKMeanPdS_S_S_S_S_Piii(
	.param .u64 .ptr .align 1 _Z14calculateKMeanPdS_S_S_S_S_Piii_param_0,
	.param .u64 .ptr .align 1 _Z14calculateKMeanPdS_S_S_S_S_Piii_param_1,
	.param .u64 .ptr .align 1 _Z14calculateKMeanPdS_S_S_S_S_Piii_param_2,
	.param .u64 .ptr .align 1 _Z14calculateKMeanPdS_S_S_S_S_Piii_param_3,
	.param .u64 .ptr .align 1 _Z14calculateKMeanPdS_S_S_S_S_Piii_param_4,
	.param .u64 .ptr .align 1 _Z14calculateKMeanPdS_S_S_S_S_Piii_param_5,
	.param .u64 .ptr .align 1 _Z14calculateKMeanPdS_S_S_S_S_Piii_param_6,
	.param .u32 _Z14calculateKMeanPdS_S_S_S_S_Piii_param_7,
	.param .u32 _Z14calculateKMeanPdS_S_S_S_S_Piii_param_8
)
{
	.reg .pred 	%p<16>;
	.reg .b32 	%r<50>;
	.reg .b32 	%f<100>;
	.reg .b64 	%rd<41>;
	.reg .b64 	%fd<48>;

	ld.param.u64 	%rd17, [_Z14calculateKMeanPdS_S_S_S_S_Piii_param_0];
	ld.param.u64 	%rd18, [_Z14calculateKMeanPdS_S_S_S_S_Piii_param_1];
	ld.param.u64 	%rd19, [_Z14calculateKMeanPdS_S_S_S_S_Piii_param_2];
	ld.param.u64 	%rd13, [_Z14calculateKMeanPdS_S_S_S_S_Piii_param_3];
	ld.param.u64 	%rd14, [_Z14calculateKMeanPdS_S_S_S_S_Piii_param_4];
	ld.param.u64 	%rd15, [_Z14calculateKMeanPdS_S_S_S_S_Piii_param_5];
	ld.param.u64 	%rd16, [_Z14calculateKMeanPdS_S_S_S_S_Piii_param_6];
	ld.param.u32 	%r21, [_Z14calculateKMeanPdS_S_S_S_S_Piii_param_7];
	ld.param.u32 	%r20, [_Z14calculateKMeanPdS_S_S_S_S_Piii_param_8];
	cvta.to.global.u64 	%rd1, %rd19;
	cvta.to.global.u64 	%rd2, %rd18;
	cvta.to.global.u64 	%rd3, %rd17;
	mov.u32 	%r22, %ctaid.x;
	mov.u32 	%r23, %ntid.x;
	mov.u32 	%r24, %tid.x;
	mad.lo.s32 	%r1, %r22, %r23, %r24;
	setp.gt.s32 	%p1, %r1, %r21;
	@%p1 bra 	$L__BB0_12;
	cvta.to.global.u64 	%rd20, %rd13;
	cvta.to.global.u64 	%rd21, %rd14;
	cvta.to.global.u64 	%rd22, %rd15;
	ld.global.f64 	%fd7, [%rd3];
	cvt.rn.f32.f64 	%f5, %fd7;
	ld.global.f64 	%fd8, [%rd2];
	cvt.rn.f32.f64 	%f6, %fd8;
	ld.global.f64 	%fd9, [%rd1];
	cvt.rn.f32.f64 	%f7, %fd9;
	mul.wide.s32 	%rd23, %r1, 8;
	add.s64 	%rd24, %rd20, %rd23;
	ld.global.f64 	%fd10, [%rd24];
	cvt.rn.f32.f64 	%f1, %fd10;
	add.s64 	%rd25, %rd21, %rd23;
	ld.global.f64 	%fd11, [%rd25];
	cvt.rn.f32.f64 	%f2, %fd11;
	add.s64 	%rd26, %rd22, %rd23;
	ld.global.f64 	%fd12, [%rd26];
	cvt.rn.f32.f64 	%f3, %fd12;
	sub.f32 	%f8, %f5, %f1;
	abs.f32 	%f9, %f8;
	sub.f32 	%f10, %f6, %f2;
	abs.f32 	%f11, %f10;
	sub.f32 	%f12, %f7, %f3;
	abs.f32 	%f13, %f12;
	mul.f32 	%f14, %f11, %f11;
	fma.rn.f32 	%f15, %f9, %f9, %f14;
	fma.rn.f32 	%f4, %f13, %f13, %f15;
	setp.lt.s32 	%p2, %r20, 2;
	mov.b32 	%r49, 0;
	@%p2 bra 	$L__BB0_11;
	cvt.f64.f32 	%fd47, %f4;
	add.s32 	%r2, %r20, -1;
	add.s32 	%r29, %r20, -2;
	and.b32  	%r3, %r2, 3;
	setp.lt.u32 	%p3, %r29, 3;
	mov.b32 	%r49, 0;
	mov.b32 	%r47, 1;
	@%p3 bra 	$L__BB0_6;
	and.b32  	%r4, %r2, -4;
	add.s64 	%rd40, %rd3, 16;
	add.s64 	%rd39, %rd2, 16;
	add.s64 	%rd38, %rd1, 32;
	mov.b32 	%r41, 0;
	mov.u32 	%r49, %r41;
$L__BB0_4:
	.pragma "nounroll";
	add.s32 	%r31, %r41, 1;
	ld.global.f64 	%fd13, [%rd40+-8];
	cvt.rn.f32.f64 	%f16, %fd13;
	ld.global.f64 	%fd14, [%rd39+-8];
	cvt.rn.f32.f64 	%f17, %fd14;
	ld.global.f64 	%fd15, [%rd38+-24];
	cvt.rn.f32.f64 	%f18, %fd15;
	sub.f32 	%f19, %f16, %f1;
	abs.f32 	%f20, %f19;
	sub.f32 	%f21, %f17, %f2;
	abs.f32 	%f22, %f21;
	sub.f32 	%f23, %f18, %f3;
	abs.f32 	%f24, %f23;
	mul.f32 	%f25, %f22, %f22;
	fma.rn.f32 	%f26, %f20, %f20, %f25;
	fma.rn.f32 	%f27, %f24, %f24, %f26;
	cvt.f64.f32 	%fd16, %f27;
	setp.gt.f64 	%p4, %fd47, %fd16;
	selp.f64 	%fd17, %fd16, %fd47, %p4;
	selp.b32 	%r32, %r31, %r49, %p4;
	ld.global.f64 	%fd18, [%rd40];
	cvt.rn.f32.f64 	%f28, %fd18;
	ld.global.f64 	%fd19, [%rd39];
	cvt.rn.f32.f64 	%f29, %fd19;
	ld.global.f64 	%fd20, [%rd38+-16];
	cvt.rn.f32.f64 	%f30, %fd20;
	sub.f32 	%f31, %f28, %f1;
	abs.f32 	%f32, %f31;
	sub.f32 	%f33, %f29, %f2;
	abs.f32 	%f34, %f33;
	sub.f32 	%f35, %f30, %f3;
	abs.f32 	%f36, %f35;
	mul.f32 	%f37, %f34, %f34;
	fma.rn.f32 	%f38, %f32, %f32, %f37;
	fma.rn.f32 	%f39, %f36, %f36, %f38;
	cvt.f64.f32 	%fd21, %f39;
	setp.gt.f64 	%p5, %fd17, %fd21;
	selp.f64 	%fd22, %fd21, %fd17, %p5;
	add.s32 	%r33, %r41, 2;
	selp.b32 	%r34, %r33, %r32, %p5;
	ld.global.f64 	%fd23, [%rd40+8];
	cvt.rn.f32.f64 	%f40, %fd23;
	ld.global.f64 	%fd24, [%rd39+8];
	cvt.rn.f32.f64 	%f41, %fd24;
	ld.global.f64 	%fd25, [%rd38+-8];
	cvt.rn.f32.f64 	%f42, %fd25;
	sub.f32 	%f43, %f40, %f1;
	abs.f32 	%f44, %f43;
	sub.f32 	%f45, %f41, %f2;
	abs.f32 	%f46, %f45;
	sub.f32 	%f47, %f42, %f3;
	abs.f32 	%f48, %f47;
	mul.f32 	%f49, %f46, %f46;
	fma.rn.f32 	%f50, %f44, %f44, %f49;
	fma.rn.f32 	%f51, %f48, %f48, %f50;
	cvt.f64.f32 	%fd26, %f51;
	setp.gt.f64 	%p6, %fd22, %fd26;
	selp.f64 	%fd27, %fd26, %fd22, %p6;
	add.s32 	%r35, %r41, 3;
	selp.b32 	%r36, %r35, %r34, %p6;
	ld.global.f64 	%fd28, [%rd40+16];
	cvt.rn.f32.f64 	%f52, %fd28;
	ld.global.f64 	%fd29, [%rd39+16];
	cvt.rn.f32.f64 	%f53, %fd29;
	ld.global.f64 	%fd30, [%rd38];
	cvt.rn.f32.f64 	%f54, %fd30;
	sub.f32 	%f55, %f52, %f1;
	abs.f32 	%f56, %f55;
	sub.f32 	%f57, %f53, %f2;
	abs.f32 	%f58, %f57;
	sub.f32 	%f59, %f54, %f3;
	abs.f32 	%f60, %f59;
	mul.f32 	%f61, %f58, %f58;
	fma.rn.f32 	%f62, %f56, %f56, %f61;
	fma.rn.f32 	%f63, %f60, %f60, %f62;
	cvt.f64.f32 	%fd31, %f63;
	setp.gt.f64 	%p7, %fd27, %fd31;
	selp.f64 	%fd47, %fd31, %fd27, %p7;
	add.s32 	%r41, %r41, 4;
	selp.b32 	%r49, %r41, %r36, %p7;
	add.s64 	%rd40, %rd40, 32;
	add.s64 	%rd39, %rd39, 32;
	add.s64 	%rd38, %rd38, 32;
	setp.ne.s32 	%p8, %r41, %r4;
	@%p8 bra 	$L__BB0_4;
	add.s32 	%r47, %r41, 1;
$L__BB0_6:
	setp.eq.s32 	%p9, %r3, 0;
	@%p9 bra 	$L__BB0_11;
	setp.eq.s32 	%p10, %r3, 1;
	@%p10 bra 	$L__BB0_9;
	mul.wide.u32 	%rd27, %r47, 8;
	add.s64 	%rd28, %rd3, %rd27;
	ld.global.f64 	%fd32, [%rd28];
	cvt.rn.f32.f64 	%f64, %fd32;
	add.s64 	%rd29, %rd2, %rd27;
	ld.global.f64 	%fd33, [%rd29];
	cvt.rn.f32.f64 	%f65, %fd33;
	add.s64 	%rd30, %rd1, %rd27;
	ld.global.f64 	%fd34, [%rd30];
	cvt.rn.f32.f64 	%f66, %fd34;
	sub.f32 	%f67, %f64, %f1;
	abs.f32 	%f68, %f67;
	sub.f32 	%f69, %f65, %f2;
	abs.f32 	%f70, %f69;
	sub.f32 	%f71, %f66, %f3;
	abs.f32 	%f72, %f71;
	mul.f32 	%f73, %f70, %f70;
	fma.rn.f32 	%f74, %f68, %f68, %f73;
	fma.rn.f32 	%f75, %f72, %f72, %f74;
	cvt.f64.f32 	%fd35, %f75;
	setp.gt.f64 	%p11, %fd47, %fd35;
	selp.f64 	%fd36, %fd35, %fd47, %p11;
	selp.b32 	%r38, %r47, %r49, %p11;
	add.s32 	%r39, %r47, 1;
	ld.global.f64 	%fd37, [%rd28+8];
	cvt.rn.f32.f64 	%f76, %fd37;
	ld.global.f64 	%fd38, [%rd29+8];
	cvt.rn.f32.f64 	%f77, %fd38;
	ld.global.f64 	%fd39, [%rd30+8];
	cvt.rn.f32.f64 	%f78, %fd39;
	sub.f32 	%f79, %f76, %f1;
	abs.f32 	%f80, %f79;
	sub.f32 	%f81, %f77, %f2;
	abs.f32 	%f82, %f81;
	sub.f32 	%f83, %f78, %f3;
	abs.f32 	%f84, %f83;
	mul.f32 	%f85, %f82, %f82;
	fma.rn.f32 	%f86, %f80, %f80, %f85;
	fma.rn.f32 	%f87, %f84, %f84, %f86;
	cvt.f64.f32 	%fd40, %f87;
	setp.gt.f64 	%p12, %fd36, %fd40;
	selp.f64 	%fd47, %fd40, %fd36, %p12;
	selp.b32 	%r49, %r39, %r38, %p12;
	add.s32 	%r47, %r47, 2;
$L__BB0_9:
	and.b32  	%r40, %r2, 1;
	setp.eq.b32 	%p13, %r40, 1;
	not.pred 	%p14, %p13;
	@%p14 bra 	$L__BB0_11;
	mul.wide.u32 	%rd31, %r47, 8;
	add.s64 	%rd32, %rd3, %rd31;
	ld.global.f64 	%fd41, [%rd32];
	cvt.rn.f32.f64 	%f88, %fd41;
	add.s64 	%rd33, %rd2, %rd31;
	ld.global.f64 	%fd42, [%rd33];
	cvt.rn.f32.f64 	%f89, %fd42;
	add.s64 	%rd34, %rd1, %rd31;
	ld.global.f64 	%fd43, [%rd34];
	cvt.rn.f32.f64 	%f90, %fd43;
	sub.f32 	%f91, %f88, %f1;
	abs.f32 	%f92, %f91;
	sub.f32 	%f93, %f89, %f2;
	abs.f32 	%f94, %f93;
	sub.f32 	%f95, %f90, %f3;
	abs.f32 	%f96, %f95;
	mul.f32 	%f97, %f94, %f94;
	fma.rn.f32 	%f98, %f92, %f92, %f97;
	fma.rn.f32 	%f99, %f96, %f96, %f98;
	cvt.f64.f32 	%fd44, %f99;
	setp.gt.f64 	%p15, %fd47, %fd44;
	selp.b32 	%r49, %r47, %r49, %p15;
$L__BB0_11:
	cvta.to.global.u64 	%rd35, %rd16;
	mul.wide.s32 	%rd36, %r1, 4;
	add.s64 	%rd37, %rd35, %rd36;
	st.global.u32 	[%rd37], %r49;
$L__BB0_12:
	ret;

}


// ===== COMPILED SASS (sm_100) =====

	.target	sm_100

	.elftype	@"ET_EXEC"


//--------------------- .note.nv.tkinfo           --------------------------
	.section	.note.nv.tkinfo,"",@"SHT_NOTE"
	.sectionflags	@"SHF_NOTE_NV_TKINFO"
	.tkinfo
        /*0018*/ 	.word	0x00000002
        /*0030*/ 	.string	""
        /*0030*/ 	.string	"ptxas"
        /*0030*/ 	.string	"Cuda compilation tools, release 13.0, V13.0.88"
        /*0030*/ 	.string	"Build cuda_13.0.r13.0/compiler.36424714_0"
        /*0030*/ 	.string	"-arch sm_100 -m 64 "



//--------------------- .note.nv.cuinfo           --------------------------
	.section	.note.nv.cuinfo,"",@"SHT_NOTE"
	.sectionflags	@"SHF_NOTE_NV_CUINFO"
        /*0018*/ 	.short	0x0002
        /*001a*/ 	.short	0x0064
        /*001c*/ 	.short	0x0082
	.zero		2


//--------------------- .nv.info                  --------------------------
	.section	.nv.info,"",@"SHT_CUDA_INFO"
	.align	4


	//----- nvinfo : EIATTR_REGCOUNT
	.align		4
        /*0000*/ 	.byte	0x04, 0x2f
        /*0002*/ 	.short	(.L_1 - .L_0)
	.align		4
.L_0:
        /*0004*/ 	.word	index@(_Z14calculateKMeanPdS_S_S_S_S_Piii)
        /*0008*/ 	.word	0x00000020


	//----- nvinfo : EIATTR_FRAME_SIZE
	.align		4
.L_1:
        /*000c*/ 	.byte	0x04, 0x11
        /*000e*/ 	.short	(.L_3 - .L_2)
	.align		4
.L_2:
        /*0010*/ 	.word	index@(_Z14calculateKMeanPdS_S_S_S_S_Piii)
        /*0014*/ 	.word	0x00000000


	//----- nvinfo : EIATTR_MIN_STACK_SIZE
	.align		4
.L_3:
        /*0018*/ 	.byte	0x04, 0x12
        /*001a*/ 	.short	(.L_5 - .L_4)
	.align		4
.L_4:
        /*001c*/ 	.word	index@(_Z14calculateKMeanPdS_S_S_S_S_Piii)
        /*0020*/ 	.word	0x00000000
.L_5:


//--------------------- .nv.compat                --------------------------
	.section	.nv.compat,"",@"SHT_CUDA_COMPAT_INFO"
	.align	4
        /*0000*/ 	.byte	0x02, 0x09, 0x00, 0x00, 0x02, 0x02, 0x01, 0x00, 0x02, 0x05, 0x05, 0x00, 0x03, 0x07, 0x01, 0x01
        /*0010*/ 	.byte	0x02, 0x03, 0x00, 0x00, 0x02, 0x06, 0x01, 0x00, 0x04, 0x0b, 0x08, 0x00, 0x01, 0x00, 0x00, 0x00
        /*0020*/ 	.byte	0x00, 0x00, 0x00, 0x00


//--------------------- .nv.info._Z14calculateKMeanPdS_S_S_S_S_Piii --------------------------
	.section	.nv.info._Z14calculateKMeanPdS_S_S_S_S_Piii,"",@"SHT_CUDA_INFO"
	.sectionflags	@""
	.align	4


	//----- nvinfo : EIATTR_CUDA_API_VERSION
	.align		4
        /*0000*/ 	.byte	0x04, 0x37
        /*0002*/ 	.short	(.L_7 - .L_6)
.L_6:
        /*0004*/ 	.word	0x00000082


	//----- nvinfo : EIATTR_KPARAM_INFO
	.align		4
.L_7:
        /*0008*/ 	.byte	0x04, 0x17
        /*000a*/ 	.short	(.L_9 - .L_8)
.L_8:
        /*000c*/ 	.word	0x00000000
        /*0010*/ 	.short	0x0008
        /*0012*/ 	.short	0x003c
        /*0014*/ 	.byte	0x00, 0xf0, 0x11, 0x00


	//----- nvinfo : EIATTR_KPARAM_INFO
	.align		4
.L_9:
        /*0018*/ 	.byte	0x04, 0x17
        /*001a*/ 	.short	(.L_11 - .L_10)
.L_10:
        /*001c*/ 	.word	0x00000000
        /*0020*/ 	.short	0x0007
        /*0022*/ 	.short	0x0038
        /*0024*/ 	.byte	0x00, 0xf0, 0x11, 0x00


	//----- nvinfo : EIATTR_KPARAM_INFO
	.align		4
.L_11:
        /*0028*/ 	.byte	0x04, 0x17
        /*002a*/ 	.short	(.L_13 - .L_12)
.L_12:
        /*002c*/ 	.word	0x00000000
        /*0030*/ 	.short	0x0006
        /*0032*/ 	.short	0x0030
        /*0034*/ 	.byte	0x00, 0xf5, 0x21, 0x00


	//----- nvinfo : EIATTR_KPARAM_INFO
	.align		4
.L_13:
        /*0038*/ 	.byte	0x04, 0x17
        /*003a*/ 	.short	(.L_15 - .L_14)
.L_14:
        /*003c*/ 	.word	0x00000000
        /*0040*/ 	.short	0x0005
        /*0042*/ 	.short	0x0028
        /*0044*/ 	.byte	0x00, 0xf5, 0x21, 0x00


	//----- nvinfo : EIATTR_KPARAM_INFO
	.align		4
.L_15:
        /*0048*/ 	.byte	0x04, 0x17
        /*004a*/ 	.short	(.L_17 - .L_16)
.L_16:
        /*004c*/ 	.word	0x00000000
        /*0050*/ 	.short	0x0004
        /*0052*/ 	.short	0x0020
        /*0054*/ 	.byte	0x00, 0xf5, 0x21, 0x00


	//----- nvinfo : EIATTR_KPARAM_INFO
	.align		4
.L_17:
        /*0058*/ 	.byte	0x04, 0x17
        /*005a*/ 	.short	(.L_19 - .L_18)
.L_18:
        /*005c*/ 	.word	0x00000000
        /*0060*/ 	.short	0x0003
        /*0062*/ 	.short	0x0018
        /*0064*/ 	.byte	0x00, 0xf5, 0x21, 0x00


	//----- nvinfo : EIATTR_KPARAM_INFO
	.align		4
.L_19:
        /*0068*/ 	.byte	0x04, 0x17
        /*006a*/ 	.short	(.L_21 - .L_20)
.L_20:
        /*006c*/ 	.word	0x00000000
        /*0070*/ 	.short	0x0002
        /*0072*/ 	.short	0x0010
        /*0074*/ 	.byte	0x00, 0xf5, 0x21, 0x00


	//----- nvinfo : EIATTR_KPARAM_INFO
	.align		4
.L_21:
        /*0078*/ 	.byte	0x04, 0x17
        /*007a*/ 	.short	(.L_23 - .L_22)
.L_22:
        /*007c*/ 	.word	0x00000000
        /*0080*/ 	.short	0x0001
        /*0082*/ 	.short	0x0008
        /*0084*/ 	.byte	0x00, 0xf5, 0x21, 0x00


	//----- nvinfo : EIATTR_KPARAM_INFO
	.align		4
.L_23:
        /*0088*/ 	.byte	0x04, 0x17
        /*008a*/ 	.short	(.L_25 - .L_24)
.L_24:
        /*008c*/ 	.word	0x00000000
        /*0090*/ 	.short	0x0000
        /*0092*/ 	.short	0x0000
        /*0094*/ 	.byte	0x00, 0xf5, 0x21, 0x00


	//----- nvinfo : EIATTR_SPARSE_MMA_MASK
	.align		4
.L_25:
        /*0098*/ 	.byte	0x03, 0x50
        /*009a*/ 	.short	0x0000


	//----- nvinfo : EIATTR_MAXREG_COUNT
	.align		4
        /*009c*/ 	.byte	0x03, 0x1b
        /*009e*/ 	.short	0x00ff


	//----- nvinfo : EIATTR_MERCURY_ISA_VERSION
	.align		4
        /*00a0*/ 	.byte	0x03, 0x5f
        /*00a2*/ 	.short	0x0101


	//----- nvinfo : EIATTR_VRC_CTA_INIT_COUNT
	.align		4
        /*00a4*/ 	.byte	0x02, 0x4a
	.zero		1
	.zero		1


	//----- nvinfo : EIATTR_EXIT_INSTR_OFFSETS
	.align		4
        /*00a8*/ 	.byte	0x04, 0x1c
        /*00aa*/ 	.short	(.L_27 - .L_26)


	//   ....[0]....
.L_26:
        /*00ac*/ 	.word	0x00000070


	//   ....[1]....
        /*00b0*/ 	.word	0x00000d70


	//----- nvinfo : EIATTR_CBANK_PARAM_SIZE
	.align		4
.L_27:
        /*00b4*/ 	.byte	0x03, 0x19
        /*00b6*/ 	.short	0x0040


	//----- nvinfo : EIATTR_PARAM_CBANK
	.align		4
        /*00b8*/ 	.byte	0x04, 0x0a
        /*00ba*/ 	.short	(.L_29 - .L_28)
	.align		4
.L_28:
        /*00bc*/ 	.word	index@(.nv.constant0._Z14calculateKMeanPdS_S_S_S_S_Piii)
        /*00c0*/ 	.short	0x0380
        /*00c2*/ 	.short	0x0040


	//----- nvinfo : EIATTR_SW_WAR
	.align		4
.L_29:
        /*00c4*/ 	.byte	0x04, 0x36
        /*00c6*/ 	.short	(.L_31 - .L_30)
.L_30:
        /*00c8*/ 	.word	0x00000008
.L_31:


//--------------------- .nv.callgraph             --------------------------
	.section	.nv.callgraph,"",@"SHT_CUDA_CALLGRAPH"
	.align	4
	.sectionentsize	8
	.align		4
        /*0000*/ 	.word	0x00000000
	.align		4
        /*0004*/ 	.word	0xffffffff
	.align		4
        /*0008*/ 	.word	0x00000000
	.align		4
        /*000c*/ 	.word	0xfffffffe
	.align		4
        /*0010*/ 	.word	0x00000000
	.align		4
        /*0014*/ 	.word	0xfffffffd
	.align		4
        /*0018*/ 	.word	0x00000000
	.align		4
        /*001c*/ 	.word	0xfffffffc


//--------------------- .text._Z14calculateKMeanPdS_S_S_S_S_Piii --------------------------
	.section	.text._Z14calculateKMeanPdS_S_S_S_S_Piii,"ax",@progbits
	.align	128
        .global         _Z14calculateKMeanPdS_S_S_S_S_Piii
        .type           _Z14calculateKMeanPdS_S_S_S_S_Piii,@function
        .size           _Z14calculateKMeanPdS_S_S_S_S_Piii,(.L_x_5 - _Z14calculateKMeanPdS_S_S_S_S_Piii)
        .other          _Z14calculateKMeanPdS_S_S_S_S_Piii,@"STO_CUDA_ENTRY STV_DEFAULT"
_Z14calculateKMeanPdS_S_S_S_S_Piii:
.text._Z14calculateKMeanPdS_S_S_S_S_Piii:
[----:B------:R-:W-:Y:S01]  /*0000*/  LDC R1, c[0x0][0x37c] ;  /* 0x0000df00ff017b82 */ /* 0x000fe20000000800 */
[----:B------:R-:W0:Y:S07]  /*0010*/  S2R R3, SR_TID.X ;  /* 0x0000000000037919 */ /* 0x000e2e0000002100 */
[----:B------:R-:W0:Y:S01]  /*0020*/  S2UR UR4, SR_CTAID.X ;  /* 0x00000000000479c3 */ /* 0x000e220000002500 */
[----:B------:R-:W1:Y:S07]  /*0030*/  LDCU UR5, c[0x0][0x3b8] ;  /* 0x00007700ff0577ac */ /* 0x000e6e0008000800 */
[----:B------:R-:W0:Y:S02]  /*0040*/  LDC R0, c[0x0][0x360] ;  /* 0x0000d800ff007b82 */ /* 0x000e240000000800 */
[----:B0-----:R-:W-:-:S05]  /*0050*/  IMAD R0, R0, UR4, R3 ;  /* 0x0000000400007c24 */ /* 0x001fca000f8e0203 */
[----:B-1----:R-:W-:-:S13]  /*0060*/  ISETP.GT.AND P0, PT, R0, UR5, PT ;  /* 0x0000000500007c0c */ /* 0x002fda000bf04270 */
[----:B------:R-:W-:Y:S05]  /*0070*/  @P0 EXIT ;  /* 0x000000000000094d */ /* 0x000fea0003800000 */
[----:B------:R-:W0:Y:S01]  /*0080*/  LDC.64 R14, c[0x0][0x3a0] ;  /* 0x0000e800ff0e7b82 */ /* 0x000e220000000a00 */
[----:B------:R-:W1:Y:S01]  /*0090*/  LDCU.64 UR18, c[0x0][0x358] ;  /* 0x00006b00ff1277ac */ /* 0x000e620008000a00 */
[----:B------:R-:W2:Y:S06]  /*00a0*/  LDCU UR5, c[0x0][0x3bc] ;  /* 0x00007780ff0577ac */ /* 0x000eac0008000800 */
[----:B------:R-:W3:Y:S08]  /*00b0*/  LDC.64 R12, c[0x0][0x398] ;  /* 0x0000e600ff0c7b82 */ /* 0x000ef00000000a00 */
[----:B------:R-:W4:Y:S08]  /*00c0*/  LDC.64 R8, c[0x0][0x388] ;  /* 0x0000e200ff087b82 */ /* 0x000f300000000a00 */
[----:B------:R-:W5:Y:S01]  /*00d0*/  LDC.64 R16, c[0x0][0x3a8] ;  /* 0x0000ea00ff107b82 */ /* 0x000f620000000a00 */
[----:B0-----:R-:W-:-:S06]  /*00e0*/  IMAD.WIDE R14, R0, 0x8, R14 ;  /* 0x00000008000e7825 */ /* 0x001fcc00078e020e */
[----:B-1----:R-:W2:Y:S01]  /*00f0*/  LDG.E.64 R14, desc[UR18][R14.64] ;  /* 0x000000120e0e7981 */ /* 0x002ea2000c1e1b00 */
[----:B------:R-:W0:Y:S01]  /*0100*/  LDC.64 R4, c[0x0][0x380] ;  /* 0x0000e000ff047b82 */ /* 0x000e220000000a00 */
[----:B---3--:R-:W-:-:S06]  /*0110*/  IMAD.WIDE R12, R0, 0x8, R12 ;  /* 0x00000008000c7825 */ /* 0x008fcc00078e020c */
[----:B------:R-:W3:Y:S01]  /*0120*/  LDG.E.64 R12, desc[UR18][R12.64] ;  /* 0x000000120c0c7981 */ /* 0x000ee2000c1e1b00 */
[----:B------:R-:W1:Y:S03]  /*0130*/  LDC.64 R10, c[0x0][0x390] ;  /* 0x0000e400ff0a7b82 */ /* 0x000e660000000a00 */
[----:B----4-:R-:W4:Y:S01]  /*0140*/  LDG.E.64 R8, desc[UR18][R8.64] ;  /* 0x0000001208087981 */ /* 0x010f22000c1e1b00 */
[----:B-----5:R-:W-:-:S06]  /*0150*/  IMAD.WIDE R16, R0, 0x8, R16 ;  /* 0x0000000800107825 */ /* 0x020fcc00078e0210 */
[----:B------:R-:W5:Y:S04]  /*0160*/  LDG.E.64 R16, desc[UR18][R16.64] ;  /* 0x0000001210107981 */ /* 0x000f68000c1e1b00 */
[----:B0-----:R-:W5:Y:S04]  /*0170*/  LDG.E.64 R6, desc[UR18][R4.64] ;  /* 0x0000001204067981 */ /* 0x001f68000c1e1b00 */
[----:B-1----:R-:W5:Y:S01]  /*0180*/  LDG.E.64 R10, desc[UR18][R10.64] ;  /* 0x000000120a0a7981 */ /* 0x002f62000c1e1b00 */
[----:B--2---:R-:W-:Y:S01]  /*0190*/  UISETP.GE.AND UP0, UPT, UR5, 0x2, UPT ;  /* 0x000000020500788c */ /* 0x004fe2000bf06270 */
[----:B------:R-:W-:Y:S08]  /*01a0*/  F2F.F32.F64 R3, R14 ;  /* 0x0000000e00037310 */ /* 0x000ff00000301000 */
[----:B---3--:R-:W-:Y:S08]  /*01b0*/  F2F.F32.F64 R2, R12 ;  /* 0x0000000c00027310 */ /* 0x008ff00000301000 */
[----:B----4-:R-:W0:Y:S08]  /*01c0*/  F2F.F32.F64 R18, R8 ;  /* 0x0000000800127310 */ /* 0x010e300000301000 */
[----:B-----5:R-:W1:Y:S08]  /*01d0*/  F2F.F32.F64 R7, R6 ;  /* 0x0000000600077310 */ /* 0x020e700000301000 */
[----:B------:R-:W-:Y:S01]  /*01e0*/  F2F.F32.F64 R5, R10 ;  /* 0x0000000a00057310 */ /* 0x000fe20000301000 */
[----:B0-----:R-:W-:-:S07]  /*01f0*/  FADD R19, R18, -R3 ;  /* 0x8000000312137221 */ /* 0x001fce0000000000 */
[----:B------:R-:W0:Y:S01]  /*0200*/  F2F.F32.F64 R4, R16 ;  /* 0x0000001000047310 */ /* 0x000e220000301000 */
[----:B-1----:R-:W-:Y:S01]  /*0210*/  FADD R18, R7, -R2 ;  /* 0x8000000207127221 */ /* 0x002fe20000000000 */
[----:B------:R-:W-:-:S04]  /*0220*/  FMUL R19, R19, R19 ;  /* 0x0000001313137220 */ /* 0x000fc80000400000 */
[----:B------:R-:W-:Y:S01]  /*0230*/  FFMA R19, |R18|, |R18|, R19 ;  /* 0x4000001212137223 */ /* 0x000fe20000000213 */
[----:B0-----:R-:W-:Y:S01]  /*0240*/  FADD R6, R5, -R4 ;  /* 0x8000000405067221 */ /* 0x001fe20000000000 */
[----:B------:R-:W-:-:S03]  /*0250*/  HFMA2 R5, -RZ, RZ, 0, 0 ;  /* 0x00000000ff057431 */ /* 0x000fc600000001ff */
[----:B------:R-:W-:Y:S01]  /*0260*/  FFMA R19, |R6|, |R6|, R19 ;  /* 0x4000000606137223 */ /* 0x000fe20000000213 */
[----:B------:R-:W-:Y:S06]  /*0270*/  BRA.U !UP0, `(.L_x_0) ;  /* 0x0000000908b07547 */ /* 0x000fec000b800000 */
[----:B------:R-:W-:Y:S01]  /*0280*/  UIADD3 UR4, UPT, UPT, UR5, -0x1, URZ ;  /* 0xffffffff05047890 */ /* 0x000fe2000fffe0ff */
[----:B------:R0:W1:Y:S01]  /*0290*/  F2F.F64.F32 R12, R19 ;  /* 0x00000013000c7310 */ /* 0x0000620000201800 */
[----:B------:R-:W-:Y:S01]  /*02a0*/  UIADD3 UR5, UPT, UPT, UR5, -0x2, URZ ;  /* 0xfffffffe05057890 */ /* 0x000fe2000fffe0ff */
[----:B------:R-:W-:Y:S01]  /*02b0*/  MOV R5, RZ ;  /* 0x000000ff00057202 */ /* 0x000fe20000000f00 */
[----:B------:R-:W-:Y:S01]  /*02c0*/  ULOP3.LUT UR16, UR4, 0x3, URZ, 0xc0, !UPT ;  /* 0x0000000304107892 */ /* 0x000fe2000f8ec0ff */
[----:B------:R-:W-:Y:S01]  /*02d0*/  MOV R18, 0x1 ;  /* 0x0000000100127802 */ /* 0x000fe20000000f00 */
[----:B------:R-:W-:-:S09]  /*02e0*/  UISETP.GE.U32.AND UP0, UPT, UR5, 0x3, UPT ;  /* 0x000000030500788c */ /* 0x000fd2000bf06070 */
[----:B0-----:R-:W-:Y:S05]  /*02f0*/  BRA.U !UP0, `(.L_x_1) ;  /* 0x00000005087c7547 */ /* 0x001fea000b800000 */
[----:B------:R-:W0:Y:S01]  /*0300*/  LDCU.128 UR12, c[0x0][0x380] ;  /* 0x00007000ff0c77ac */ /* 0x000e220008000c00 */
[----:B------:R-:W-:Y:S01]  /*0310*/  HFMA2 R5, -RZ, RZ, 0, 0 ;  /* 0x00000000ff057431 */ /* 0x000fe200000001ff */
[----:B------:R-:W-:Y:S01]  /*0320*/  MOV R6, RZ ;  /* 0x000000ff00067202 */ /* 0x000fe20000000f00 */
[----:B------:R-:W2:Y:S01]  /*0330*/  LDCU.64 UR10, c[0x0][0x390] ;  /* 0x00007200ff0a77ac */ /* 0x000ea20008000a00 */
[----:B0-----:R-:W-:Y:S02]  /*0340*/  UIADD3 UR9, UP0, UPT, UR12, 0x10, URZ ;  /* 0x000000100c097890 */ /* 0x001fe4000ff1e0ff */
[----:B------:R-:W-:Y:S02]  /*0350*/  UIADD3 UR7, UP1, UPT, UR14, 0x10, URZ ;  /* 0x000000100e077890 */ /* 0x000fe4000ff3e0ff */
[----:B--2---:R-:W-:Y:S02]  /*0360*/  UIADD3 UR5, UP2, UPT, UR10, 0x20, URZ ;  /* 0x000000200a057890 */ /* 0x004fe4000ff5e0ff */
[----:B------:R-:W-:Y:S01]  /*0370*/  UIADD3.X UR10, UPT, UPT, URZ, UR13, URZ, UP0, !UPT ;  /* 0x0000000dff0a7290 */ /* 0x000fe200087fe4ff */
[----:B------:R-:W-:Y:S01]  /*0380*/  MOV R14, UR9 ;  /* 0x00000009000e7c02 */ /* 0x000fe20008000f00 */
[----:B------:R-:W-:Y:S01]  /*0390*/  UIADD3.X UR8, UPT, UPT, URZ, UR15, URZ, UP1, !UPT ;  /* 0x0000000fff087290 */ /* 0x000fe20008ffe4ff */
[----:B------:R-:W-:Y:S01]  /*03a0*/  MOV R8, UR7 ;  /* 0x0000000700087c02 */ /* 0x000fe20008000f00 */
[----:B------:R-:W-:Y:S01]  /*03b0*/  UIADD3.X UR6, UPT, UPT, URZ, UR11, URZ, UP2, !UPT ;  /* 0x0000000bff067290 */ /* 0x000fe200097fe4ff */
[----:B------:R-:W-:Y:S01]  /*03c0*/  MOV R10, UR5 ;  /* 0x00000005000a7c02 */ /* 0x000fe20008000f00 */
[----:B------:R-:W-:Y:S01]  /*03d0*/  ULOP3.LUT UR11, UR4, 0xfffffffc, URZ, 0xc0, !UPT ;  /* 0xfffffffc040b7892 */ /* 0x000fe2000f8ec0ff */
[----:B------:R-:W-:-:S02]  /*03e0*/  MOV R15, UR10 ;  /* 0x0000000a000f7c02 */ /* 0x000fc40008000f00 */
[----:B------:R-:W-:Y:S02]  /*03f0*/  MOV R9, UR8 ;  /* 0x0000000800097c02 */ /* 0x000fe40008000f00 */
[----:B------:R-:W-:-:S07]  /*0400*/  MOV R11, UR6 ;  /* 0x00000006000b7c02 */ /* 0x000fce0008000f00 */
.L_x_2:
[----:B------:R-:W2:Y:S04]  /*0410*/  LDG.E.64 R18, desc[UR18][R14.64+-0x8] ;  /* 0xfffff8120e127981 */ /* 0x000ea8000c1e1b00 */
[----:B------:R-:W3:Y:S04]  /*0420*/  LDG.E.64 R24, desc[UR18][R8.64+-0x8] ;  /* 0xfffff81208187981 */ /* 0x000ee8000c1e1b00 */
[----:B------:R-:W4:Y:S04]  /*0430*/  LDG.E.64 R20, desc[UR18][R10.64+-0x18] ;  /* 0xffffe8120a147981 */ /* 0x000f28000c1e1b00 */
[----:B------:R-:W5:Y:S04]  /*0440*/  LDG.E.64 R16, desc[UR18][R14.64] ;  /* 0x000000120e107981 */ /* 0x000f68000c1e1b00 */
[----:B------:R-:W5:Y:S04]  /*0450*/  LDG.E.64 R28, desc[UR18][R14.64+0x8] ;  /* 0x000008120e1c7981 */ /* 0x000f68000c1e1b00 */
[----:B------:R-:W5:Y:S04]  /*0460*/  LDG.E.64 R26, desc[UR18][R8.64] ;  /* 0x00000012081a7981 */ /* 0x000f68000c1e1b00 */
[----:B------:R-:W5:Y:S01]  /*0470*/  LDG.E.64 R22, desc[UR18][R10.64+-0x10] ;  /* 0xfffff0120a167981 */ /* 0x000f62000c1e1b00 */
[----:B--2---:R-:W-:Y:S08]  /*0480*/  F2F.F32.F64 R19, R18 ;  /* 0x0000001200137310 */ /* 0x004ff00000301000 */
[----:B---3--:R0:W2:Y:S08]  /*0490*/  F2F.F32.F64 R18, R24 ;  /* 0x0000001800127310 */ /* 0x0080b00000301000 */
[----:B----4-:R-:W3:Y:S01]  /*04a0*/  F2F.F32.F64 R21, R20 ;  /* 0x0000001400157310 */ /* 0x010ee20000301000 */
[----:B0-----:R-:W4:Y:S07]  /*04b0*/  LDG.E.64 R24, desc[UR18][R8.64+0x8] ;  /* 0x0000081208187981 */ /* 0x001f2e000c1e1b00 */
[----:B-----5:R0:W-:Y:S01]  /*04c0*/  F2F.F32.F64 R7, R16 ;  /* 0x0000001000077310 */ /* 0x0201e20000301000 */
[----:B--2---:R-:W-:Y:S01]  /*04d0*/  FADD R18, -R3, R18 ;  /* 0x0000001203127221 */ /* 0x004fe20000000100 */
[----:B0-----:R-:W2:Y:S01]  /*04e0*/  LDG.E.64 R16, desc[UR18][R10.64+-0x8] ;  /* 0xfffff8120a107981 */ /* 0x001ea2000c1e1b00 */
[----:B------:R-:W-:-:S02]  /*04f0*/  FADD R19, -R2, R19 ;  /* 0x0000001302137221 */ /* 0x000fc40000000100 */
[----:B------:R-:W-:Y:S01]  /*0500*/  FMUL R18, R18, R18 ;  /* 0x0000001212127220 */ /* 0x000fe20000400000 */
[----:B---3--:R-:W-:-:S03]  /*0510*/  FADD R21, -R4, R21 ;  /* 0x0000001504157221 */ /* 0x008fc60000000100 */
[----:B------:R-:W-:Y:S01]  /*0520*/  FFMA R20, |R19|, |R19|, R18 ;  /* 0x4000001313147223 */ /* 0x000fe20000000212 */
[----:B------:R0:W-:Y:S01]  /*0530*/  F2F.F32.F64 R29, R28 ;  /* 0x0000001c001d7310 */ /* 0x0001e20000301000 */
[----:B------:R-:W3:Y:S02]  /*0540*/  LDG.E.64 R18, desc[UR18][R14.64+0x10] ;  /* 0x000010120e127981 */ /* 0x000ee4000c1e1b00 */
[----:B0-----:R-:W-:Y:S02]  /*0550*/  FFMA R28, |R21|, |R21|, R20 ;  /* 0x40000015151c7223 */ /* 0x001fe40000000214 */
[----:B------:R0:W5:Y:S03]  /*0560*/  LDG.E.64 R20, desc[UR18][R8.64+0x10] ;  /* 0x0000101208147981 */ /* 0x000166000c1e1b00 */
[----:B------:R-:W1:Y:S08]  /*0570*/  F2F.F32.F64 R26, R26 ;  /* 0x0000001a001a7310 */ /* 0x000e700000301000 */
[----:B------:R0:W1:Y:S02]  /*0580*/  F2F.F32.F64 R27, R22 ;  /* 0x00000016001b7310 */ /* 0x0000640000301000 */
[----:B0-----:R0:W3:Y:S01]  /*0590*/  LDG.E.64 R22, desc[UR18][R10.64] ;  /* 0x000000120a167981 */ /* 0x0010e2000c1e1b00 */
[----:B-1----:R-:W-:Y:S01]  /*05a0*/  FADD R26, -R3, R26 ;  /* 0x0000001a031a7221 */ /* 0x002fe20000000100 */
[----:B------:R-:W-:-:S03]  /*05b0*/  FADD R7, -R2, R7 ;  /* 0x0000000702077221 */ /* 0x000fc60000000100 */
[----:B------:R-:W-:Y:S01]  /*05c0*/  FMUL R26, R26, R26 ;  /* 0x0000001a1a1a7220 */ /* 0x000fe20000400000 */
[----:B------:R-:W-:-:S03]  /*05d0*/  FADD R27, -R4, R27 ;  /* 0x0000001b041b7221 */ /* 0x000fc60000000100 */
[----:B------:R-:W-:Y:S01]  /*05e0*/  FFMA R26, |R7|, |R7|, R26 ;  /* 0x40000007071a7223 */ /* 0x000fe2000000021a */
[----:B------:R-:W-:-:S03]  /*05f0*/  FADD R29, -R2, R29 ;  /* 0x0000001d021d7221 */ /* 0x000fc60000000100 */
[----:B------:R-:W-:Y:S01]  /*0600*/  FFMA R26, |R27|, |R27|, R26 ;  /* 0x4000001b1b1a7223 */ /* 0x000fe2000000021a */
[----:B------:R-:W-:Y:S02]  /*0610*/  IADD3 R8, P3, PT, R8, 0x20, RZ ;  /* 0x0000002008087810 */ /* 0x000fe40007f7e0ff */
[----:B0-----:R-:W-:Y:S02]  /*0620*/  IADD3 R10, P4, PT, R10, 0x20, RZ ;  /* 0x000000200a0a7810 */ /* 0x001fe40007f9e0ff */
[----:B------:R-:W-:Y:S02]  /*0630*/  IADD3.X R9, PT, PT, RZ, R9, RZ, P3, !PT ;  /* 0x00000009ff097210 */ /* 0x000fe40001ffe4ff */
[----:B------:R-:W-:Y:S01]  /*0640*/  IADD3.X R11, PT, PT, RZ, R11, RZ, P4, !PT ;  /* 0x0000000bff0b7210 */ /* 0x000fe200027fe4ff */
[----:B----4-:R-:W0:Y:S08]  /*0650*/  F2F.F32.F64 R24, R24 ;  /* 0x0000001800187310 */ /* 0x010e300000301000 */
[----:B--2---:R-:W-:Y:S08]  /*0660*/  F2F.F32.F64 R25, R16 ;  /* 0x0000001000197310 */ /* 0x004ff00000301000 */
[----:B------:R-:W1:Y:S01]  /*0670*/  F2F.F64.F32 R16, R28 ;  /* 0x0000001c00107310 */ /* 0x000e620000201800 */
[----:B0-----:R-:W-:-:S04]  /*0680*/  FADD R24, -R3, R24 ;  /* 0x0000001803187221 */ /* 0x001fc80000000100 */
[----:B------:R-:W-:-:S03]  /*0690*/  FMUL R24, R24, R24 ;  /* 0x0000001818187220 */ /* 0x000fc60000400000 */
[----:B-----5:R0:W2:Y:S01]  /*06a0*/  F2F.F32.F64 R20, R20 ;  /* 0x0000001400147310 */ /* 0x0200a20000301000 */
[----:B-1----:R-:W-:Y:S01]  /*06b0*/  DSETP.GT.AND P0, PT, R12, R16, PT ;  /* 0x000000100c00722a */ /* 0x002fe20003f04000 */
[----:B------:R-:W-:Y:S01]  /*06c0*/  FFMA R24, |R29|, |R29|, R24 ;  /* 0x4000001d1d187223 */ /* 0x000fe20000000218 */
[----:B------:R-:W-:-:S04]  /*06d0*/  FADD R25, -R4, R25 ;  /* 0x0000001904197221 */ /* 0x000fc80000000100 */
[----:B------:R-:W-:Y:S02]  /*06e0*/  FSEL R12, R16, R12, P0 ;  /* 0x0000000c100c7208 */ /* 0x000fe40000000000 */
[----:B------:R-:W-:Y:S02]  /*06f0*/  FSEL R13, R17, R13, P0 ;  /* 0x0000000d110d7208 */ /* 0x000fe40000000000 */
[----:B------:R-:W1:Y:S01]  /*0700*/  F2F.F64.F32 R16, R26 ;  /* 0x0000001a00107310 */ /* 0x000e620000201800 */
[----:B0-----:R-:W-:Y:S01]  /*0710*/  FFMA R21, |R25|, |R25|, R24 ;  /* 0x4000001919157223 */ /* 0x001fe20000000218 */
[----:B--2---:R-:W-:-:S06]  /*0720*/  FADD R7, -R3, R20 ;  /* 0x0000001403077221 */ /* 0x004fcc0000000100 */
[----:B---3--:R-:W0:Y:S08]  /*0730*/  F2F.F32.F64 R19, R18 ;  /* 0x0000001200137310 */ /* 0x008e300000301000 */
[----:B------:R-:W2:Y:S01]  /*0740*/  F2F.F64.F32 R20, R21 ;  /* 0x0000001500147310 */ /* 0x000ea20000201800 */
[----:B-1----:R-:W-:-:S07]  /*0750*/  DSETP.GT.AND P1, PT, R12, R16, PT ;  /* 0x000000100c00722a */ /* 0x002fce0003f24000 */
[----:B------:R-:W1:Y:S01]  /*0760*/  F2F.F32.F64 R23, R22 ;  /* 0x0000001600177310 */ /* 0x000e620000301000 */
[----:B------:R-:W-:Y:S02]  /*0770*/  FSEL R12, R16, R12, P1 ;  /* 0x0000000c100c7208 */ /* 0x000fe40000800000 */
[----:B------:R-:W-:Y:S01]  /*0780*/  FSEL R13, R17, R13, P1 ;  /* 0x0000000d110d7208 */ /* 0x000fe20000800000 */
[----:B0-----:R-:W-:Y:S01]  /*0790*/  FADD R19, -R2, R19 ;  /* 0x0000001302137221 */ /* 0x001fe20000000100 */
[----:B------:R-:W-:-:S04]  /*07a0*/  FMUL R18, R7, R7 ;  /* 0x0000000707127220 */ /* 0x000fc80000400000 */
[----:B--2---:R-:W-:Y:S01]  /*07b0*/  DSETP.GT.AND P2, PT, R12, R20, PT ;  /* 0x000000140c00722a */ /* 0x004fe20003f44000 */
[----:B------:R-:W-:Y:S01]  /*07c0*/  FFMA R18, |R19|, |R19|, R18 ;  /* 0x4000001313127223 */ /* 0x000fe20000000212 */
[----:B-1----:R-:W-:-:S04]  /*07d0*/  FADD R23, -R4, R23 ;  /* 0x0000001704177221 */ /* 0x002fc80000000100 */
[----:B------:R-:W-:Y:S01]  /*07e0*/  FFMA R16, |R23|, |R23|, R18 ;  /* 0x4000001717107223 */ /* 0x000fe20000000212 */
[C---:B------:R-:W-:Y:S02]  /*07f0*/  @P0 IADD3 R5, PT, PT, R6.reuse, 0x1, RZ ;  /* 0x0000000106050810 */ /* 0x040fe40007ffe0ff */
[----:B------:R-:W-:-:S05]  /*0800*/  @P1 IADD3 R5, PT, PT, R6, 0x2, RZ ;  /* 0x0000000206051810 */ /* 0x000fca0007ffe0ff */
[C---:B------:R-:W-:Y:S01]  /*0810*/  @P2 IADD3 R5, PT, PT, R6.reuse, 0x3, RZ ;  /* 0x0000000306052810 */ /* 0x040fe20007ffe0ff */
[----:B------:R-:W0:Y:S01]  /*0820*/  F2F.F64.F32 R16, R16 ;  /* 0x0000001000107310 */ /* 0x000e220000201800 */
[----:B------:R-:W-:-:S04]  /*0830*/  IADD3 R6, PT, PT, R6, 0x4, RZ ;  /* 0x0000000406067810 */ /* 0x000fc80007ffe0ff */
[----:B------:R-:W-:Y:S02]  /*0840*/  ISETP.NE.AND P1, PT, R6, UR11, PT ;  /* 0x0000000b06007c0c */ /* 0x000fe4000bf25270 */
[----:B------:R-:W-:Y:S02]  /*0850*/  FSEL R12, R20, R12, P2 ;  /* 0x0000000c140c7208 */ /* 0x000fe40001000000 */
[----:B------:R-:W-:Y:S02]  /*0860*/  FSEL R13, R21, R13, P2 ;  /* 0x0000000d150d7208 */ /* 0x000fe40001000000 */
[----:B------:R-:W-:-:S04]  /*0870*/  IADD3 R14, P2, PT, R14, 0x20, RZ ;  /* 0x000000200e0e7810 */ /* 0x000fc80007f5e0ff */
[----:B0-----:R-:W-:Y:S01]  /*0880*/  DSETP.GT.AND P0, PT, R12, R16, PT ;  /* 0x000000100c00722a */ /* 0x001fe20003f04000 */
[----:B------:R-:W-:-:S05]  /*0890*/  IADD3.X R15, PT, PT, RZ, R15, RZ, P2, !PT ;  /* 0x0000000fff0f7210 */ /* 0x000fca00017fe4ff */
[----:B------:R-:W-:Y:S02]  /*08a0*/  FSEL R12, R16, R12, P0 ;  /* 0x0000000c100c7208 */ /* 0x000fe40000000000 */
[----:B------:R-:W-:Y:S02]  /*08b0*/  FSEL R13, R17, R13, P0 ;  /* 0x0000000d110d7208 */ /* 0x000fe40000000000 */
[----:B------:R-:W-:Y:S01]  /*08c0*/  SEL R5, R6, R5, P0 ;  /* 0x0000000506057207 */ /* 0x000fe20000000000 */
[----:B------:R-:W-:Y:S06]  /*08d0*/  @P1 BRA `(.L_x_2) ;  /* 0xfffffff800cc1947 */ /* 0x000fec000383ffff */
[----:B------:R-:W-:-:S07]  /*08e0*/  IADD3 R18, PT, PT, R6, 0x1, RZ ;  /* 0x0000000106127810 */ /* 0x000fce0007ffe0ff */
.L_x_1:
[----:B------:R-:W-:-:S09]  /*08f0*/  UISETP.NE.AND UP0, UPT, UR16, URZ, UPT ;  /* 0x000000ff1000728c */ /* 0x000fd2000bf05270 */
[----:B------:R-:W-:Y:S05]  /*0900*/  BRA.U !UP0, `(.L_x_0) ;  /* 0x00000005080c7547 */ /* 0x000fea000b800000 */
[----:B------:R-:W-:Y:S02]  /*0910*/  UISETP.NE.AND UP0, UPT, UR16, 0x1, UPT ;  /* 0x000000011000788c */ /* 0x000fe4000bf05270 */
[----:B------:R-:W-:-:S04]  /*0920*/  ULOP3.LUT UR4, UR4, 0x1, URZ, 0xc0, !UPT ;  /* 0x0000000104047892 */ /* 0x000fc8000f8ec0ff */
[----:B------:R-:W-:-:S03]  /*0930*/  UISETP.NE.U32.AND UP1, UPT, UR4, 0x1, UPT ;  /* 0x000000010400788c */ /* 0x000fc6000bf25070 */
[----:B------:R-:W-:Y:S08]  /*0940*/  BRA.U !UP0, `(.L_x_3) ;  /* 0x0000000108a47547 */ /* 0x000ff0000b800000 */
[----:B------:R-:W0:Y:S08]  /*0950*/  LDC.64 R20, c[0x0][0x388] ;  /* 0x0000e200ff147b82 */ /* 0x000e300000000a00 */
[----:B------:R-:W2:Y:S08]  /*0960*/  LDC.64 R26, c[0x0][0x380] ;  /* 0x0000e000ff1a7b82 */ /* 0x000eb00000000a00 */
[----:B------:R-:W3:Y:S01]  /*0970*/  LDC.64 R16, c[0x0][0x390] ;  /* 0x0000e400ff107b82 */ /* 0x000ee20000000a00 */
[----:B0-----:R-:W-:-:S05]  /*0980*/  IMAD.WIDE.U32 R20, R18, 0x8, R20 ;  /* 0x0000000812147825 */ /* 0x001fca00078e0014 */
[----:B------:R-:W4:Y:S01]  /*0990*/  LDG.E.64 R10, desc[UR18][R20.64] ;  /* 0x00000012140a7981 */ /* 0x000f22000c1e1b00 */
[----:B--2---:R-:W-:-:S03]  /*09a0*/  IMAD.WIDE.U32 R26, R18, 0x8, R26 ;  /* 0x00000008121a7825 */ /* 0x004fc600078e001a */
[----:B------:R-:W2:Y:S04]  /*09b0*/  LDG.E.64 R22, desc[UR18][R20.64+0x8] ;  /* 0x0000081214167981 */ /* 0x000ea8000c1e1b00 */
[----:B------:R-:W5:Y:S01]  /*09c0*/  LDG.E.64 R14, desc[UR18][R26.64] ;  /* 0x000000121a0e7981 */ /* 0x000f62000c1e1b00 */
[----:B---3--:R-:W-:-:S03]  /*09d0*/  IMAD.WIDE.U32 R16, R18, 0x8, R16 ;  /* 0x0000000812107825 */ /* 0x008fc600078e0010 */
[----:B------:R-:W3:Y:S04]  /*09e0*/  LDG.E.64 R8, desc[UR18][R26.64+0x8] ;  /* 0x000008121a087981 */ /* 0x000ee8000c1e1b00 */
[----:B------:R-:W2:Y:S04]  /*09f0*/  LDG.E.64 R6, desc[UR18][R16.64] ;  /* 0x0000001210067981 */ /* 0x000ea8000c1e1b00 */
[----:B------:R0:W3:Y:S01]  /*0a00*/  LDG.E.64 R24, desc[UR18][R16.64+0x8] ;  /* 0x0000081210187981 */ /* 0x0000e2000c1e1b00 */
[----:B----4-:R-:W4:Y:S08]  /*0a10*/  F2F.F32.F64 R10, R10 ;  /* 0x0000000a000a7310 */ /* 0x010f300000301000 */
[----:B-----5:R-:W5:Y:S08]  /*0a20*/  F2F.F32.F64 R15, R14 ;  /* 0x0000000e000f7310 */ /* 0x020f700000301000 */
[----:B--2---:R-:W0:Y:S01]  /*0a30*/  F2F.F32.F64 R7, R6 ;  /* 0x0000000600077310 */ /* 0x004e220000301000 */
[----:B----4-:R-:W-:-:S07]  /*0a40*/  FADD R28, -R3, R10 ;  /* 0x0000000a031c7221 */ /* 0x010fce0000000100 */
[----:B------:R-:W2:Y:S01]  /*0a50*/  F2F.F32.F64 R22, R22 ;  /* 0x0000001600167310 */ /* 0x000ea20000301000 */
[----:B-----5:R-:W-:Y:S01]  /*0a60*/  FADD R19, -R2, R15 ;  /* 0x0000000f02137221 */ /* 0x020fe20000000100 */
[----:B------:R-:W-:-:S06]  /*0a70*/  FMUL R28, R28, R28 ;  /* 0x0000001c1c1c7220 */ /* 0x000fcc0000400000 */
[----:B---3--:R-:W3:Y:S01]  /*0a80*/  F2F.F32.F64 R9, R8 ;  /* 0x0000000800097310 */ /* 0x008ee20000301000 */
[----:B------:R-:W-:Y:S01]  /*0a90*/  FFMA R19, |R19|, |R19|, R28 ;  /* 0x4000001313137223 */ /* 0x000fe2000000021c */
[----:B0-----:R-:W-:-:S06]  /*0aa0*/  FADD R16, -R4, R7 ;  /* 0x0000000704107221 */ /* 0x001fcc0000000100 */
[----:B------:R-:W0:Y:S01]  /*0ab0*/  F2F.F32.F64 R25, R24 ;  /* 0x0000001800197310 */ /* 0x000e220000301000 */
[----:B--2---:R-:W-:Y:S01]  /*0ac0*/  FADD R10, -R3, R22 ;  /* 0x00000016030a7221 */ /* 0x004fe20000000100 */
[----:B------:R-:W-:-:S03]  /*0ad0*/  FFMA R19, |R16|, |R16|, R19 ;  /* 0x4000001010137223 */ /* 0x000fc60000000213 */
[----:B------:R-:W-:Y:S01]  /*0ae0*/  FMUL R10, R10, R10 ;  /* 0x0000000a0a0a7220 */ /* 0x000fe20000400000 */
[----:B---3--:R-:W-:Y:S02]  /*0af0*/  FADD R9, -R2, R9 ;  /* 0x0000000902097221 */ /* 0x008fe40000000100 */
[----:B------:R-:W1:Y:S02]  /*0b00*/  F2F.F64.F32 R6, R19 ;  /* 0x0000001300067310 */ /* 0x000e640000201800 */
[----:B------:R-:W-:Y:S01]  /*0b10*/  FFMA R9, |R9|, |R9|, R10 ;  /* 0x4000000909097223 */ /* 0x000fe2000000020a */
[----:B0-----:R-:W-:-:S04]  /*0b20*/  FADD R8, -R4, R25 ;  /* 0x0000001904087221 */ /* 0x001fc80000000100 */
[----:B------:R-:W-:-:S06]  /*0b30*/  FFMA R9, |R8|, |R8|, R9 ;  /* 0x4000000808097223 */ /* 0x000fcc0000000209 */
[----:B------:R-:W0:Y:S01]  /*0b40*/  F2F.F64.F32 R8, R9 ;  /* 0x0000000900087310 */ /* 0x000e220000201800 */
[----:B-1----:R-:W-:-:S06]  /*0b50*/  DSETP.GT.AND P0, PT, R12, R6, PT ;  /* 0x000000060c00722a */ /* 0x002fcc0003f04000 */
[----:B------:R-:W-:Y:S02]  /*0b60*/  FSEL R6, R6, R12, P0 ;  /* 0x0000000c06067208 */ /* 0x000fe40000000000 */
[----:B------:R-:W-:-:S06]  /*0b70*/  FSEL R7, R7, R13, P0 ;  /* 0x0000000d07077208 */ /* 0x000fcc0000000000 */
[----:B0-----:R-:W-:Y:S01]  /*0b80*/  DSETP.GT.AND P1, PT, R6, R8, PT ;  /* 0x000000080600722a */ /* 0x001fe20003f24000 */
[----:B------:R-:W-:-:S05]  /*0b90*/  SEL R5, R18, R5, P0 ;  /* 0x0000000512057207 */ /* 0x000fca0000000000 */
[----:B------:R-:W-:Y:S02]  /*0ba0*/  FSEL R12, R8, R6, P1 ;  /* 0x00000006080c7208 */ /* 0x000fe40000800000 */
[----:B------:R-:W-:-:S06]  /*0bb0*/  FSEL R13, R9, R7, P1 ;  /* 0x00000007090d7208 */ /* 0x000fcc0000800000 */
[C---:B------:R-:W-:Y:S02]  /*0bc0*/  @P1 IADD3 R5, PT, PT, R18.reuse, 0x1, RZ ;  /* 0x0000000112051810 */ /* 0x040fe40007ffe0ff */
[----:B------:R-:W-:-:S07]  /*0bd0*/  IADD3 R18, PT, PT, R18, 0x2, RZ ;  /* 0x0000000212127810 */ /* 0x000fce0007ffe0ff */
.L_x_3:
[----:B------:R-:W-:Y:S05]  /*0be0*/  BRA.U UP1, `(.L_x_0) ;  /* 0x0000000101547547 */ /* 0x000fea000b800000 */
[----:B------:R-:W0:Y:S08]  /*0bf0*/  LDC.64 R8, c[0x0][0x388] ;  /* 0x0000e200ff087b82 */ /* 0x000e300000000a00 */
[----:B------:R-:W2:Y:S08]  /*0c00*/  LDC.64 R6, c[0x0][0x380] ;  /* 0x0000e000ff067b82 */ /* 0x000eb00000000a00 */
[----:B------:R-:W3:Y:S01]  /*0c10*/  LDC.64 R10, c[0x0][0x390] ;  /* 0x0000e400ff0a7b82 */ /* 0x000ee20000000a00 */
[----:B0-----:R-:W-:-:S06]  /*0c20*/  IMAD.WIDE.U32 R8, R18, 0x8, R8 ;  /* 0x0000000812087825 */ /* 0x001fcc00078e0008 */
[----:B------:R-:W4:Y:S01]  /*0c30*/  LDG.E.64 R8, desc[UR18][R8.64] ;  /* 0x0000001208087981 */ /* 0x000f22000c1e1b00 */
[----:B--2---:R-:W-:-:S06]  /*0c40*/  IMAD.WIDE.U32 R6, R18, 0x8, R6 ;  /* 0x0000000812067825 */ /* 0x004fcc00078e0006 */
[----:B------:R-:W2:Y:S01]  /*0c50*/  LDG.E.64 R6, desc[UR18][R6.64] ;  /* 0x0000001206067981 */ /* 0x000ea2000c1e1b00 */
[----:B---3--:R-:W-:-:S06]  /*0c60*/  IMAD.WIDE.U32 R10, R18, 0x8, R10 ;  /* 0x00000008120a7825 */ /* 0x008fcc00078e000a */
[----:B------:R-:W3:Y:S01]  /*0c70*/  LDG.E.64 R10, desc[UR18][R10.64] ;  /* 0x000000120a0a7981 */ /* 0x000ee2000c1e1b00 */
[----:B----4-:R-:W0:Y:S08]  /*0c80*/  F2F.F32.F64 R14, R8 ;  /* 0x00000008000e7310 */ /* 0x010e300000301000 */
[----:B--2---:R-:W2:Y:S08]  /*0c90*/  F2F.F32.F64 R15, R6 ;  /* 0x00000006000f7310 */ /* 0x004eb00000301000 */
[----:B---3--:R-:W3:Y:S01]  /*0ca0*/  F2F.F32.F64 R17, R10 ;  /* 0x0000000a00117310 */ /* 0x008ee20000301000 */
[----:B0-----:R-:W-:-:S04]  /*0cb0*/  FADD R14, -R3, R14 ;  /* 0x0000000e030e7221 */ /* 0x001fc80000000100 */
[----:B------:R-:W-:Y:S01]  /*0cc0*/  FMUL R14, R14, R14 ;  /* 0x0000000e0e0e7220 */ /* 0x000fe20000400000 */
[----:B--2---:R-:W-:-:S04]  /*0cd0*/  FADD R15, -R2, R15 ;  /* 0x0000000f020f7221 */ /* 0x004fc80000000100 */
[----:B------:R-:W-:Y:S01]  /*0ce0*/  FFMA R14, |R15|, |R15|, R14 ;  /* 0x4000000f0f0e7223 */ /* 0x000fe2000000020e */
[----:B---3--:R-:W-:-:S04]  /*0cf0*/  FADD R17, -R4, R17 ;  /* 0x0000001104117221 */ /* 0x008fc80000000100 */
[----:B------:R-:W-:-:S06]  /*0d00*/  FFMA R2, |R17|, |R17|, R14 ;  /* 0x4000001111027223 */ /* 0x000fcc000000020e */
[----:B------:R-:W1:Y:S02]  /*0d10*/  F2F.F64.F32 R2, R2 ;  /* 0x0000000200027310 */ /* 0x000e640000201800 */
[----:B-1----:R-:W-:-:S06]  /*0d20*/  DSETP.GT.AND P0, PT, R12, R2, PT ;  /* 0x000000020c00722a */ /* 0x002fcc0003f04000 */
[----:B------:R-:W-:-:S08]  /*0d30*/  SEL R5, R18, R5, P0 ;  /* 0x0000000512057207 */ /* 0x000fd00000000000 */
.L_x_0:
[----:B------:R-:W0:Y:S02]  /*0d40*/  LDC.64 R2, c[0x0][0x3b0] ;  /* 0x0000ec00ff027b82 */ /* 0x000e240000000a00 */
[----:B0-----:R-:W-:-:S05]  /*0d50*/  IMAD.WIDE R2, R0, 0x4, R2 ;  /* 0x0000000400027825 */ /* 0x001fca00078e0202 */
[----:B------:R-:W-:Y:S01]  /*0d60*/  STG.E desc[UR18][R2.64], R5 ;  /* 0x0000000502007986 */ /* 0x000fe2000c101912 */
[----:B------:R-:W-:Y:S05]  /*0d70*/  EXIT ;  /* 0x000000000000794d */ /* 0x000fea0003800000 */
.L_x_4:
[----:B------:R-:W-:-:S00]  /*0d80*/  BRA `(.L_x_4) ;  /* 0xfffffffc00fc7947 */ /* 0x000fc0000383ffff */
[----:B------:R-:W-:-:S00]  /*0d90*/  NOP ;  /* 0x0000000000007918 */ /* 0x000fc00000000000 */
        /* <DEDUP_REMOVED lines=14> */
.L_x_5:


//--------------------- .nv.shared.reserved.0     --------------------------
	.section	.nv.shared.reserved.0,"aw",@nobits
	.weak		__nv_reservedSMEM_offset_0_alias
	.size		__nv_reservedSMEM_offset_0_alias, 0, 64
	.other		__nv_reservedSMEM_offset_0_alias,@"STO_CUDA_RESERVED_SHARED STV_DEFAULT"
__nv_reservedSMEM_offset_0_alias:
	.zero		0
	.zero		64


//--------------------- .nv.constant0._Z14calculateKMeanPdS_S_S_S_S_Piii --------------------------
	.section	.nv.constant0._Z14calculateKMeanPdS_S_S_S_S_Piii,"a",@progbits
	.sectionflags	@""
	.align	4
.nv.constant0._Z14calculateKMeanPdS_S_S_S_S_Piii:
	.zero		960


//--------------------- SYMBOLS --------------------------

	.type		.nv.reservedSmem.offset0,@object
	.size		.nv.reservedSmem.offset0,0x4
